	.headerflags	@"EF_CUDA_TEXMODE_UNIFIED EF_CUDA_64BIT_ADDRESS EF_CUDA_SM86 EF_CUDA_VIRTUAL_SM(EF_CUDA_SM86)"
	.elftype	@"ET_EXEC"


//--------------------- .nv.info                  --------------------------
	.section	.nv.info,"",@"SHT_CUDA_INFO"
	.align	4


	//----- nvinfo : EIATTR_REGCOUNT
	.align		4
        /*0000*/ 	.byte	0x04, 0x2f
        /*0002*/ 	.short	(.L_5 - .L_4)
	.align		4
.L_4:
        /*0004*/ 	.word	index@(triton_red_fused__to_copy_add_embedding_mean_mul_pow_rsqrt_7)
        /*0008*/ 	.word	0x00000021


	//----- nvinfo : EIATTR_MIN_STACK_SIZE
	.align		4
.L_5:
        /*000c*/ 	.byte	0x04, 0x12
        /*000e*/ 	.short	(.L_7 - .L_6)
	.align		4
.L_6:
        /*0010*/ 	.word	index@(triton_red_fused__to_copy_add_embedding_mean_mul_pow_rsqrt_7)
        /*0014*/ 	.word	0x00000000


	//----- nvinfo : EIATTR_FRAME_SIZE
	.align		4
.L_7:
        /*0018*/ 	.byte	0x04, 0x11
        /*001a*/ 	.short	(.L_9 - .L_8)
	.align		4
.L_8:
        /*001c*/ 	.word	index@(triton_red_fused__to_copy_add_embedding_mean_mul_pow_rsqrt_7)
        /*0020*/ 	.word	0x00000000


	//----- nvinfo : EIATTR_MIN_STACK_SIZE
	.align		4
.L_9:
        /*0024*/ 	.byte	0x04, 0x12
        /*0026*/ 	.short	(.L_11 - .L_10)
	.align		4
.L_10:
        /*0028*/ 	.word	index@(triton_red_fused__to_copy_add_embedding_mean_mul_pow_rsqrt_7)
        /*002c*/ 	.word	0x00000000
.L_11:


//--------------------- .nv.info.triton_red_fused__to_copy_add_embedding_mean_mul_pow_rsqrt_7 --------------------------
	.section	.nv.info.triton_red_fused__to_copy_add_embedding_mean_mul_pow_rsqrt_7,"",@"SHT_CUDA_INFO"
	.sectionflags	@""
	.align	4


	//----- nvinfo : EIATTR_CUDA_API_VERSION
	.align		4
        /*0000*/ 	.byte	0x04, 0x37
        /*0002*/ 	.short	(.L_13 - .L_12)
.L_12:
        /*0004*/ 	.word	0x0000007c


	//----- nvinfo : EIATTR_SW2861232_WAR
	.align		4
.L_13:
        /*0008*/ 	.byte	0x01, 0x35
	.zero		2


	//----- nvinfo : EIATTR_PARAM_CBANK
	.align		4
        /*000c*/ 	.byte	0x04, 0x0a
        /*000e*/ 	.short	(.L_15 - .L_14)
	.align		4
.L_14:
        /*0010*/ 	.word	index@(.nv.constant0.triton_red_fused__to_copy_add_embedding_mean_mul_pow_rsqrt_7)
        /*0014*/ 	.short	0x0160
        /*0016*/ 	.short	0x0040


	//----- nvinfo : EIATTR_CBANK_PARAM_SIZE
	.align		4
.L_15:
        /*0018*/ 	.byte	0x03, 0x19
        /*001a*/ 	.short	0x0040


	//----- nvinfo : EIATTR_KPARAM_INFO
	.align		4
        /*001c*/ 	.byte	0x04, 0x17
        /*001e*/ 	.short	(.L_17 - .L_16)
.L_16:
        /*0020*/ 	.word	0x00000000
        /*0024*/ 	.short	0x0008
        /*0026*/ 	.short	0x0038
        /*0028*/ 	.byte	0x00, 0xf4, 0x21, 0x00


	//----- nvinfo : EIATTR_KPARAM_INFO
	.align		4
.L_17:
        /*002c*/ 	.byte	0x04, 0x17
        /*002e*/ 	.short	(.L_19 - .L_18)
.L_18:
        /*0030*/ 	.word	0x00000000
        /*0034*/ 	.short	0x0007
        /*0036*/ 	.short	0x0034
        /*0038*/ 	.byte	0x00, 0xf0, 0x11, 0x00


	//----- nvinfo : EIATTR_KPARAM_INFO
	.align		4
.L_19:
        /*003c*/ 	.byte	0x04, 0x17
        /*003e*/ 	.short	(.L_21 - .L_20)
.L_20:
        /*0040*/ 	.word	0x00000000
        /*0044*/ 	.short	0x0006
        /*0046*/ 	.short	0x0030
        /*0048*/ 	.byte	0x00, 0xf0, 0x11, 0x00


	//----- nvinfo : EIATTR_KPARAM_INFO
	.align		4
.L_21:
        /*004c*/ 	.byte	0x04, 0x17
        /*004e*/ 	.short	(.L_23 - .L_22)
.L_22:
        /*0050*/ 	.word	0x00000000
        /*0054*/ 	.short	0x0005
        /*0056*/ 	.short	0x0028
        /*0058*/ 	.byte	0x00, 0xf4, 0x21, 0x00


	//----- nvinfo : EIATTR_KPARAM_INFO
	.align		4
.L_23:
        /*005c*/ 	.byte	0x04, 0x17
        /*005e*/ 	.short	(.L_25 - .L_24)
.L_24:
        /*0060*/ 	.word	0x00000000
        /*0064*/ 	.short	0x0004
        /*0066*/ 	.short	0x0020
        /*0068*/ 	.byte	0x00, 0xf4, 0x21, 0x00


	//----- nvinfo : EIATTR_KPARAM_INFO
	.align		4
.L_25:
        /*006c*/ 	.byte	0x04, 0x17
        /*006e*/ 	.short	(.L_27 - .L_26)
.L_26:
        /*0070*/ 	.word	0x00000000
        /*0074*/ 	.short	0x0003
        /*0076*/ 	.short	0x0018
        /*0078*/ 	.byte	0x00, 0xf4, 0x21, 0x00


	//----- nvinfo : EIATTR_KPARAM_INFO
	.align		4
.L_27:
        /*007c*/ 	.byte	0x04, 0x17
        /*007e*/ 	.short	(.L_29 - .L_28)
.L_28:
        /*0080*/ 	.word	0x00000000
        /*0084*/ 	.short	0x0002
        /*0086*/ 	.short	0x0010
        /*0088*/ 	.byte	0x00, 0xf4, 0x21, 0x00


	//----- nvinfo : EIATTR_KPARAM_INFO
	.align		4
.L_29:
        /*008c*/ 	.byte	0x04, 0x17
        /*008e*/ 	.short	(.L_31 - .L_30)
.L_30:
        /*0090*/ 	.word	0x00000000
        /*0094*/ 	.short	0x0001
        /*0096*/ 	.short	0x0008
        /*0098*/ 	.byte	0x00, 0xf4, 0x21, 0x00


	//----- nvinfo : EIATTR_KPARAM_INFO
	.align		4
.L_31:
        /*009c*/ 	.byte	0x04, 0x17
        /*009e*/ 	.short	(.L_33 - .L_32)
.L_32:
        /*00a0*/ 	.word	0x00000000
        /*00a4*/ 	.short	0x0000
        /*00a6*/ 	.short	0x0000
        /*00a8*/ 	.byte	0x00, 0xf4, 0x21, 0x00


	//----- nvinfo : EIATTR_MAXREG_COUNT
	.align		4
.L_33:
        /*00ac*/ 	.byte	0x03, 0x1b
        /*00ae*/ 	.short	0x0080


	//----- nvinfo : EIATTR_EXTERNS
	.align		4
        /*00b0*/ 	.byte	0x04, 0x0f
        /*00b2*/ 	.short	(.L_35 - .L_34)


	//   ....[0]....
	.align		4
.L_34:
        /*00b4*/ 	.word	index@(__assertfail)


	//----- nvinfo : EIATTR_COOP_GROUP_MASK_REGIDS
	.align		4
.L_35:
        /*00b8*/ 	.byte	0x04, 0x29
        /*00ba*/ 	.short	(.L_37 - .L_36)


	//   ....[0]....
.L_36:
        /*00bc*/ 	.word	0xffffffff


	//   ....[1]....
        /*00c0*/ 	.word	0xffffffff


	//   ....[2]....
        /*00c4*/ 	.word	0xffffffff


	//   ....[3]....
        /*00c8*/ 	.word	0xffffffff


	//   ....[4]....
        /*00cc*/ 	.word	0xffffffff


	//   ....[5]....
        /*00d0*/ 	.word	0xffffffff


	//   ....[6]....
        /*00d4*/ 	.word	0xffffffff


	//   ....[7]....
        /*00d8*/ 	.word	0xffffffff


	//   ....[8]....
        /*00dc*/ 	.word	0xffffffff


	//----- nvinfo : EIATTR_COOP_GROUP_INSTR_OFFSETS
	.align		4
.L_37:
        /*00e0*/ 	.byte	0x04, 0x28
        /*00e2*/ 	.short	(.L_39 - .L_38)


	//   ....[0]....
.L_38:
        /*00e4*/ 	.word	0x00000890


	//   ....[1]....
        /*00e8*/ 	.word	0x000008b0


	//   ....[2]....
        /*00ec*/ 	.word	0x000008d0


	//   ....[3]....
        /*00f0*/ 	.word	0x000008f0


	//   ....[4]....
        /*00f4*/ 	.word	0x00000910


	//   ....[5]....
        /*00f8*/ 	.word	0x00000980


	//   ....[6]....
        /*00fc*/ 	.word	0x000009a0


	//   ....[7]....
        /*0100*/ 	.word	0x000009c0


	//   ....[8]....
        /*0104*/ 	.word	0x000009f0


	//----- nvinfo : EIATTR_SYSCALL_OFFSETS
	.align		4
.L_39:
        /*0108*/ 	.byte	0x04, 0x46
        /*010a*/ 	.short	(.L_41 - .L_40)


	//   ....[0]....
.L_40:
        /*010c*/ 	.word	0x00000300


	//----- nvinfo : EIATTR_EXIT_INSTR_OFFSETS
	.align		4
.L_41:
        /*0110*/ 	.byte	0x04, 0x1c
        /*0112*/ 	.short	(.L_43 - .L_42)


	//   ....[0]....
.L_42:
        /*0114*/ 	.word	0x00001120


	//   ....[1]....
        /*0118*/ 	.word	0x00001140


	//----- nvinfo : EIATTR_REQNTID
	.align		4
.L_43:
        /*011c*/ 	.byte	0x04, 0x10
        /*011e*/ 	.short	(.L_45 - .L_44)
.L_44:
        /*0120*/ 	.word	0x00000200
        /*0124*/ 	.word	0x00000001
        /*0128*/ 	.word	0x00000001
.L_45:


//--------------------- .nv.callgraph             --------------------------
	.section	.nv.callgraph,"",@"SHT_CUDA_CALLGRAPH"
	.align	4
	.sectionentsize	8
	.align		4
        /*0000*/ 	.word	0x00000000
	.align		4
        /*0004*/ 	.word	0xffffffff
	.align		4
        /*0008*/ 	.word	index@(triton_red_fused__to_copy_add_embedding_mean_mul_pow_rsqrt_7)
	.align		4
        /*000c*/ 	.word	index@(__assertfail)
	.align		4
        /*0010*/ 	.word	0x00000000
	.align		4
        /*0014*/ 	.word	0xfffffffe
	.align		4
        /*0018*/ 	.word	0x00000000
	.align		4
        /*001c*/ 	.word	0xfffffffd
	.align		4
        /*0020*/ 	.word	0x00000000
	.align		4
        /*0024*/ 	.word	0xfffffffc


//--------------------- .nv.rel.action            --------------------------
	.section	.nv.rel.action,"",@"SHT_CUDA_RELOCINFO"
	.align	8
	.sectionentsize	8
        /*0000*/ 	.byte	0x73, 0x00, 0x00, 0x00, 0x00, 0x00, 0x00, 0x00, 0x00, 0x00, 0x00, 0x11, 0x25, 0x00, 0x05, 0x36


//--------------------- .nv.constant4             --------------------------
	.section	.nv.constant4,"a",@progbits
	.align	8
	.align		8
.nv.constant4:
        /*0000*/ 	.dword	__assertfail
	.align		8
        /*0008*/ 	.dword	assertFunc_0
	.align		8
        /*0010*/ 	.dword	assertFile_0
	.align		8
        /*0018*/ 	.dword	assertMessage_0
	.align		8
        /*0020*/ 	.dword	_$_str


//--------------------- .nv.constant0.triton_red_fused__to_copy_add_embedding_mean_mul_pow_rsqrt_7 --------------------------
	.section	.nv.constant0.triton_red_fused__to_copy_add_embedding_mean_mul_pow_rsqrt_7,"a",@progbits
	.sectionflags	@""
	.align	4
.nv.constant0.triton_red_fused__to_copy_add_embedding_mean_mul_pow_rsqrt_7:
	.zero		416


//--------------------- .text.triton_red_fused__to_copy_add_embedding_mean_mul_pow_rsqrt_7 --------------------------
	.section	.text.triton_red_fused__to_copy_add_embedding_mean_mul_pow_rsqrt_7,"ax",@progbits
	.sectionflags	@"SHF_BARRIERS=1"
	.sectioninfo	@"SHI_REGISTERS=33"
	.align	128
        .global         triton_red_fused__to_copy_add_embedding_mean_mul_pow_rsqrt_7
        .type           triton_red_fused__to_copy_add_embedding_mean_mul_pow_rsqrt_7,@function
        .size           triton_red_fused__to_copy_add_embedding_mean_mul_pow_rsqrt_7,(.L_x_2 - triton_red_fused__to_copy_add_embedding_mean_mul_pow_rsqrt_7)
        .other          triton_red_fused__to_copy_add_embedding_mean_mul_pow_rsqrt_7,@"STO_CUDA_ENTRY STV_DEFAULT"
triton_red_fused__to_copy_add_embedding_mean_mul_pow_rsqrt_7:
.text.triton_red_fused__to_copy_add_embedding_mean_mul_pow_rsqrt_7:
[----:B------:R-:W-:Y:S02]  /*0000*/  MOV R1, c[0x0][0x28] ;  /* 0x00000a0000017a02 */ /* 0x000fe40000000f00 */
[----:B------:R-:W0:Y:S01]  /*0010*/  S2R R7, SR_CTAID.X ;  /* 0x0000000000077919 */ /* 0x000e220000002500 */
[----:B------:R-:W-:Y:S01]  /*0020*/  IMAD.MOV.U32 R2, RZ, RZ, 0x8 ;  /* 0x00000008ff027424 */ /* 0x000fe200078e00ff */
[----:B------:R-:W-:Y:S01]  /*0030*/  CS2R R4, SRZ ;  /* 0x0000000000047805 */ /* 0x000fe2000001ff00 */
[----:B------:R-:W-:Y:S01]  /*0040*/  ULDC.64 UR4, c[0x0][0x118] ;  /* 0x0000460000047ab9 */ /* 0x000fe20000000a00 */
[----:B------:R-:W1:Y:S01]  /*0050*/  S2R R29, SR_TID.X ;  /* 0x00000000001d7919 */ /* 0x000e620000002100 */
[C---:B0-----:R-:W-:Y:S01]  /*0060*/  ISETP.GE.AND P1, PT, R7.reuse, 0x200, PT ;  /* 0x000002000700780c */ /* 0x041fe20003f26270 */
[----:B------:R-:W-:-:S12]  /*0070*/  IMAD.WIDE R2, R7, R2, c[0x0][0x160] ;  /* 0x0000580007027625 */ /* 0x000fd800078e0202 */
[----:B------:R-:W2:Y:S01]  /*0080*/  @!P1 LDG.E.EL.64 R4, [R2.64] ;  /* 0x0000000402049981 */ /* 0x000ea2000c2e1b00 */
[----:B-1----:R-:W-:Y:S01]  /*0090*/  SHF.L.U32 R30, R29, 0x2, RZ ;  /* 0x000000021d1e7819 */ /* 0x002fe200000006ff */
[----:B------:R-:W-:Y:S01]  /*00a0*/  IMAD.MOV.U32 R27, RZ, RZ, 0x2 ;  /* 0x00000002ff1b7424 */ /* 0x000fe200078e00ff */
[----:B------:R-:W-:Y:S01]  /*00b0*/  CS2R R16, SRZ ;  /* 0x0000000000107805 */ /* 0x000fe2000001ff00 */
[----:B------:R-:W-:Y:S01]  /*00c0*/  CS2R R18, SRZ ;  /* 0x0000000000127805 */ /* 0x000fe2000001ff00 */
[----:B------:R-:W-:Y:S01]  /*00d0*/  LOP3.LUT R30, R30, 0x7fc, RZ, 0xc0, !PT ;  /* 0x000007fc1e1e7812 */ /* 0x000fe200078ec0ff */
[----:B------:R-:W-:-:S03]  /*00e0*/  CS2R R22, SRZ ;  /* 0x0000000000167805 */ /* 0x000fc6000001ff00 */
[----:B------:R-:W-:Y:S01]  /*00f0*/  LEA R28, R7, R30, 0xc ;  /* 0x0000001e071c7211 */ /* 0x000fe200078e60ff */
[----:B------:R0:W5:Y:S04]  /*0100*/  @!P1 LDG.E.EL.64 R16, [R2.64] ;  /* 0x0000000402109981 */ /* 0x000168000c2e1b00 */
[----:B------:R-:W-:-:S04]  /*0110*/  IMAD.WIDE R24, R28, R27, c[0x0][0x170] ;  /* 0x00005c001c187625 */ /* 0x000fc800078e021b */
[----:B------:R-:W-:Y:S01]  /*0120*/  IMAD.WIDE R26, R28, R27, c[0x0][0x178] ;  /* 0x00005e001c1a7625 */ /* 0x000fe200078e021b */
[----:B------:R0:W5:Y:S04]  /*0130*/  @!P1 LDG.E.EL.64 R18, [R24.64] ;  /* 0x0000000418129981 */ /* 0x000168000c2e1b00 */
[----:B------:R0:W5:Y:S01]  /*0140*/  @!P1 LDG.E.EL.64 R22, [R26.64] ;  /* 0x000000041a169981 */ /* 0x000162000c2e1b00 */
[----:B--2---:R-:W-:Y:S02]  /*0150*/  IADD3 R9, P2, R4, 0x7d80, RZ ;  /* 0x00007d8004097810 */ /* 0x004fe40007f5e0ff */
[----:B------:R-:W-:-:S03]  /*0160*/  ISETP.GE.AND P0, PT, R5, RZ, PT ;  /* 0x000000ff0500720c */ /* 0x000fc60003f06270 */
[----:B------:R-:W-:Y:S01]  /*0170*/  IMAD.X R11, RZ, RZ, R5, P2 ;  /* 0x000000ffff0b7224 */ /* 0x000fe200010e0605 */
[----:B------:R-:W-:-:S04]  /*0180*/  SEL R0, R9, R4, !P0 ;  /* 0x0000000409007207 */ /* 0x000fc80004000000 */
[----:B------:R-:W-:Y:S02]  /*0190*/  SEL R4, R11, R5, !P0 ;  /* 0x000000050b047207 */ /* 0x000fe40004000000 */
[----:B------:R-:W-:-:S04]  /*01a0*/  ISETP.GE.U32.AND P0, PT, R0, 0x7d80, PT ;  /* 0x00007d800000780c */ /* 0x000fc80003f06070 */
[----:B------:R-:W-:-:S04]  /*01b0*/  ISETP.GE.U32.AND.EX P0, PT, R4, RZ, PT, P0 ;  /* 0x000000ff0400720c */ /* 0x000fc80003f06100 */
[----:B------:R-:W-:-:S13]  /*01c0*/  ISETP.GT.OR P0, PT, R7, 0x1ff, !P0 ;  /* 0x000001ff0700780c */ /* 0x000fda0004704670 */
[----:B------:R-:W-:Y:S05]  /*01d0*/  @P0 BRA `(.L_x_0) ;  /* 0x0000013000000947 */ /* 0x000fea0003800000 */
[----:B0-----:R-:W-:Y:S01]  /*01e0*/  MOV R2, 0x0 ;  /* 0x0000000000027802 */ /* 0x001fe20000000f00 */
[----:B------:R-:W-:Y:S01]  /*01f0*/  IMAD.MOV.U32 R5, RZ, RZ, c[0x4][0x1c] ;  /* 0x01000700ff057624 */ /* 0x000fe200078e00ff */
[----:B------:R-:W-:Y:S01]  /*0200*/  MOV R4, c[0x4][0x18] ;  /* 0x0100060000047a02 */ /* 0x000fe20000000f00 */
[----:B------:R-:W-:Y:S01]  /*0210*/  IMAD.MOV.U32 R7, RZ, RZ, c[0x4][0x14] ;  /* 0x01000500ff077624 */ /* 0x000fe200078e00ff */
[----:B------:R-:W-:Y:S01]  /*0220*/  MOV R6, c[0x4][0x10] ;  /* 0x0100040000067a02 */ /* 0x000fe20000000f00 */
[----:B------:R-:W-:Y:S01]  /*0230*/  IMAD.MOV.U32 R10, RZ, RZ, c[0x4][0x8] ;  /* 0x01000200ff0a7624 */ /* 0x000fe200078e00ff */
[----:B------:R-:W0:Y:S01]  /*0240*/  LDC.64 R2, c[0x4][R2] ;  /* 0x0100000002027b82 */ /* 0x000e220000000a00 */
[----:B------:R-:W-:Y:S01]  /*0250*/  MOV R8, 0x2b ;  /* 0x0000002b00087802 */ /* 0x000fe20000000f00 */
[----:B------:R-:W-:Y:S01]  /*0260*/  IMAD.MOV.U32 R12, RZ, RZ, 0x1 ;  /* 0x00000001ff0c7424 */ /* 0x000fe200078e00ff */
[----:B------:R-:W-:Y:S02]  /*0270*/  MOV R11, c[0x4][0xc] ;  /* 0x01000300000b7a02 */ /* 0x000fe40000000f00 */
[----:B------:R-:W-:-:S03]  /*0280*/  MOV R13, RZ ;  /* 0x000000ff000d7202 */ /* 0x000fc60000000f00 */
[----:B------:R-:W-:-:S04]  /*0290*/  LEPC R14 ;  /* 0x00000000000e734e */ /* 0x000fc80000000000 */
[----:B------:R-:W-:Y:S02]  /*02a0*/  MOV R9, 0x310 ;  /* 0x0000031000097802 */ /* 0x000fe40000000f00 */
[----:B------:R-:W-:-:S02]  /*02b0*/  MOV R20, 0x290 ;  /* 0x0000029000147802 */ /* 0x000fc40000000f00 */
[----:B------:R-:W-:Y:S02]  /*02c0*/  MOV R21, 0x0 ;  /* 0x0000000000157802 */ /* 0x000fe40000000f00 */
[----:B------:R-:W-:Y:S02]  /*02d0*/  MOV R0, 0x0 ;  /* 0x0000000000007802 */ /* 0x000fe40000000f00 */
[----:B------:R-:W-:-:S04]  /*02e0*/  IADD3 R20, P0, P2, -R20, R9, R14 ;  /* 0x0000000914147210 */ /* 0x000fc80007a1e10e */
[----:B------:R-:W-:-:S04]  /*02f0*/  IADD3.X R21, ~R0, R21, R15, P0, P2 ;  /* 0x0000001500157210 */ /* 0x000fc800007e450f */
[----:B0----5:R-:W-:Y:S05]  /*0300*/  CALL.ABS.NOINC R2 ;  /* 0x0000000002007343 */ /* 0x021fea0003c00000 */
.L_x_0:
[C---:B0----5:R-:W-:Y:S01]  /*0310*/  IMAD.SHL.U32 R3, R16.reuse, 0x1000, RZ ;  /* 0x0000100010037824 */ /* 0x061fe200078e00ff */
[----:B------:R-:W-:Y:S01]  /*0320*/  SHF.L.U64.HI R0, R16, 0xc, R17 ;  /* 0x0000000c10007819 */ /* 0x000fe20000010211 */
[----:B------:R-:W-:Y:S01]  /*0330*/  BAR.SYNC.DEFER_BLOCKING 0x0 ;  /* 0x0000000000007b1d */ /* 0x000fe20000010000 */
[----:B------:R-:W-:Y:S01]  /*0340*/  ISETP.GE.AND P0, PT, R17, RZ, PT ;  /* 0x000000ff1100720c */ /* 0x000fe20003f06270 */
[----:B------:R-:W-:Y:S01]  /*0350*/  CS2R R12, SRZ ;  /* 0x00000000000c7805 */ /* 0x000fe2000001ff00 */
[----:B------:R-:W-:-:S04]  /*0360*/  IADD3 R4, P2, R3, 0x7d80000, RZ ;  /* 0x07d8000003047810 */ /* 0x000fc80007f5e0ff */
[-C--:B------:R-:W-:Y:S02]  /*0370*/  IADD3.X R5, RZ, R0.reuse, RZ, P2, !PT ;  /* 0x00000000ff057210 */ /* 0x080fe400017fe4ff */
[----:B------:R-:W-:Y:S02]  /*0380*/  SEL R4, R4, R3, !P0 ;  /* 0x0000000304047207 */ /* 0x000fe40004000000 */
[----:B------:R-:W-:Y:S01]  /*0390*/  SEL R5, R5, R0, !P0 ;  /* 0x0000000005057207 */ /* 0x000fe20004000000 */
[----:B------:R-:W-:Y:S01]  /*03a0*/  IMAD.SHL.U32 R0, R30, 0x2, RZ ;  /* 0x000000021e007824 */ /* 0x000fe200078e00ff */
[----:B------:R-:W-:-:S04]  /*03b0*/  LEA R3, P0, R4, c[0x0][0x168], 0x1 ;  /* 0x00005a0004037a11 */ /* 0x000fc800078008ff */
[----:B------:R-:W-:Y:S02]  /*03c0*/  LEA.HI.X R4, R4, c[0x0][0x16c], R5, 0x1, P0 ;  /* 0x00005b0004047a11 */ /* 0x000fe400000f0c05 */
[----:B------:R-:W-:Y:S01]  /*03d0*/  IADD3 R2, P0, R0, R3, RZ ;  /* 0x0000000300027210 */ /* 0x000fe20007f1e0ff */
[----:B------:R-:W-:-:S03]  /*03e0*/  CS2R R8, SRZ ;  /* 0x0000000000087805 */ /* 0x000fc6000001ff00 */
[----:B------:R-:W-:Y:S02]  /*03f0*/  IADD3.X R3, RZ, R4, RZ, P0, !PT ;  /* 0x00000004ff037210 */ /* 0x000fe400007fe4ff */
[----:B------:R-:W-:Y:S01]  /*0400*/  CS2R R4, SRZ ;  /* 0x0000000000047805 */ /* 0x000fe2000001ff00 */
[----:B------:R-:W2:Y:S04]  /*0410*/  @!P1 LDG.E.EL.64 R8, [R26.64+0x1000] ;  /* 0x001000041a089981 */ /* 0x000ea8000c2e1b00 */
[----:B------:R-:W3:Y:S01]  /*0420*/  @!P1 LDG.E.EL.64 R12, [R2.64] ;  /* 0x00000004020c9981 */ /* 0x000ee2000c2e1b00 */
[----:B------:R-:W-:-:S03]  /*0430*/  CS2R R6, SRZ ;  /* 0x0000000000067805 */ /* 0x000fc6000001ff00 */
[----:B------:R-:W4:Y:S04]  /*0440*/  @!P1 LDG.E.EL.64 R4, [R24.64+0x1000] ;  /* 0x0010000418049981 */ /* 0x000f28000c2e1b00 */
[----:B------:R-:W-:Y:S06]  /*0450*/  BAR.SYNC.DEFER_BLOCKING 0x0 ;  /* 0x0000000000007b1d */ /* 0x000fec0000010000 */
[----:B------:R-:W2:Y:S01]  /*0460*/  @!P1 LDG.E.EL.64 R6, [R2.64+0x1000] ;  /* 0x0010000402069981 */ /* 0x000ea2000c2e1b00 */
[----:B------:R-:W-:Y:S01]  /*0470*/  IMAD.U32 R14, R18, 0x10000, RZ ;  /* 0x00010000120e7824 */ /* 0x000fe200078e00ff */
[----:B------:R-:W-:-:S02]  /*0480*/  SHF.L.U32 R15, R19, 0x10, RZ ;  /* 0x00000010130f7819 */ /* 0x000fc400000006ff */
[----:B------:R-:W-:Y:S02]  /*0490*/  PRMT R18, R18, 0x7632, R18 ;  /* 0x0000763212127816 */ /* 0x000fe40000000012 */
[----:B------:R-:W-:-:S04]  /*04a0*/  PRMT R19, R19, 0x7632, R19 ;  /* 0x0000763213137816 */ /* 0x000fc80000000013 */
[----:B------:R-:W-:Y:S02]  /*04b0*/  SHF.L.U32 R19, R19, 0x10, RZ ;  /* 0x0000001013137819 */ /* 0x000fe400000006ff */
[C---:B------:R-:W-:Y:S02]  /*04c0*/  LOP3.LUT P0, RZ, R29.reuse, 0x1f, RZ, 0xc0, !PT ;  /* 0x0000001f1dff7812 */ /* 0x040fe4000780c0ff */
[----:B------:R-:W-:Y:S01]  /*04d0*/  ISETP.GE.AND P2, PT, R29, 0x10, PT ;  /* 0x000000101d00780c */ /* 0x000fe20003f46270 */
[C---:B---3--:R-:W-:Y:S01]  /*04e0*/  IMAD.U32 R11, R12.reuse, 0x10000, RZ ;  /* 0x000100000c0b7824 */ /* 0x048fe200078e00ff */
[C---:B------:R-:W-:Y:S02]  /*04f0*/  SHF.L.U32 R16, R13.reuse, 0x10, RZ ;  /* 0x000000100d107819 */ /* 0x040fe400000006ff */
[----:B------:R-:W-:Y:S01]  /*0500*/  PRMT R12, R12, 0x7632, R12 ;  /* 0x000076320c0c7816 */ /* 0x000fe2000000000c */
[----:B------:R-:W-:Y:S01]  /*0510*/  FADD R14, R14, R11 ;  /* 0x0000000b0e0e7221 */ /* 0x000fe20000000000 */
[----:B------:R-:W-:Y:S01]  /*0520*/  PRMT R17, R13, 0x7632, R17 ;  /* 0x000076320d117816 */ /* 0x000fe20000000011 */
[----:B------:R-:W-:Y:S01]  /*0530*/  FADD R11, R15, R16 ;  /* 0x000000100f0b7221 */ /* 0x000fe20000000000 */
[----:B------:R-:W-:Y:S01]  /*0540*/  SHF.L.U32 R15, R18, 0x10, RZ ;  /* 0x00000010120f7819 */ /* 0x000fe200000006ff */
[----:B------:R-:W-:Y:S01]  /*0550*/  IMAD.U32 R12, R12, 0x10000, RZ ;  /* 0x000100000c0c7824 */ /* 0x000fe200078e00ff */
[----:B------:R-:W-:Y:S01]  /*0560*/  SHF.L.U32 R18, R17, 0x10, RZ ;  /* 0x0000001011127819 */ /* 0x000fe200000006ff */
[----:B------:R-:W-:-:S02]  /*0570*/  IMAD.U32 R13, R22, 0x10000, RZ ;  /* 0x00010000160d7824 */ /* 0x000fc400078e00ff */
[----:B----4-:R-:W-:Y:S01]  /*0580*/  IMAD.U32 R16, R4, 0x10000, RZ ;  /* 0x0001000004107824 */ /* 0x010fe200078e00ff */
[----:B------:R-:W-:Y:S01]  /*0590*/  FADD R15, R15, R12 ;  /* 0x0000000c0f0f7221 */ /* 0x000fe20000000000 */
[----:B------:R-:W-:Y:S01]  /*05a0*/  FADD R12, R14, R13 ;  /* 0x0000000d0e0c7221 */ /* 0x000fe20000000000 */
[----:B------:R-:W-:Y:S01]  /*05b0*/  FADD R13, R19, R18 ;  /* 0x00000012130d7221 */ /* 0x000fe20000000000 */
[----:B------:R-:W-:Y:S01]  /*05c0*/  PRMT R22, R22, 0x7632, R22 ;  /* 0x0000763216167816 */ /* 0x000fe20000000016 */
[----:B--2---:R-:W-:Y:S01]  /*05d0*/  IMAD.U32 R17, R6, 0x10000, RZ ;  /* 0x0001000006117824 */ /* 0x004fe200078e00ff */
[----:B------:R-:W-:-:S03]  /*05e0*/  PRMT R6, R4, 0x7632, R6 ;  /* 0x0000763204067816 */ /* 0x000fc60000000006 */
[----:B------:R-:W-:Y:S01]  /*05f0*/  FADD R19, R16, R17 ;  /* 0x0000001110137221 */ /* 0x000fe20000000000 */
[----:B------:R-:W-:Y:S02]  /*0600*/  SHF.L.U32 R16, R5, 0x10, RZ ;  /* 0x0000001005107819 */ /* 0x000fe400000006ff */
[----:B------:R-:W-:Y:S01]  /*0610*/  PRMT R5, R6, 0x7632, R5 ;  /* 0x0000763206057816 */ /* 0x000fe20000000005 */
[C---:B------:R-:W-:Y:S01]  /*0620*/  IMAD.U32 R4, R8.reuse, 0x10000, RZ ;  /* 0x0001000008047824 */ /* 0x040fe200078e00ff */
[----:B------:R-:W-:Y:S01]  /*0630*/  PRMT R8, R8, 0x7632, R8 ;  /* 0x0000763208087816 */ /* 0x000fe20000000008 */
[----:B------:R-:W-:Y:S01]  /*0640*/  IMAD.U32 R6, R6, 0x10000, RZ ;  /* 0x0001000006067824 */ /* 0x000fe200078e00ff */
[----:B------:R-:W-:Y:S02]  /*0650*/  SHF.L.U32 R17, R5, 0x10, RZ ;  /* 0x0000001005117819 */ /* 0x000fe400000006ff */
[C---:B------:R-:W-:Y:S02]  /*0660*/  SHF.L.U32 R21, R7.reuse, 0x10, RZ ;  /* 0x0000001007157819 */ /* 0x040fe400000006ff */
[----:B------:R-:W-:Y:S01]  /*0670*/  PRMT R7, R7, 0x7632, R7 ;  /* 0x0000763207077816 */ /* 0x000fe20000000007 */
[----:B------:R-:W-:Y:S01]  /*0680*/  FADD R17, R6, R17 ;  /* 0x0000001106117221 */ /* 0x000fe20000000000 */
[----:B------:R-:W-:-:S02]  /*0690*/  PRMT R6, R5, 0x7632, R6 ;  /* 0x0000763205067816 */ /* 0x000fc40000000006 */
[----:B------:R-:W-:Y:S01]  /*06a0*/  SHF.L.U32 R8, R8, 0x10, RZ ;  /* 0x0000001008087819 */ /* 0x000fe200000006ff */
[----:B------:R-:W-:Y:S01]  /*06b0*/  IMAD.U32 R5, R9, 0x10000, RZ ;  /* 0x0001000009057824 */ /* 0x000fe200078e00ff */
[----:B------:R-:W-:Y:S01]  /*06c0*/  SHF.L.U32 R14, R23, 0x10, RZ ;  /* 0x00000010170e7819 */ /* 0x000fe200000006ff */
[----:B------:R-:W-:Y:S01]  /*06d0*/  FADD R16, R16, R21 ;  /* 0x0000001510107221 */ /* 0x000fe20000000000 */
[----:B------:R-:W-:Y:S01]  /*06e0*/  PRMT R9, R9, 0x7632, R9 ;  /* 0x0000763209097816 */ /* 0x000fe20000000009 */
[----:B------:R-:W-:Y:S01]  /*06f0*/  IMAD.U32 R22, R22, 0x10000, RZ ;  /* 0x0001000016167824 */ /* 0x000fe200078e00ff */
[----:B------:R-:W-:Y:S01]  /*0700*/  SHF.L.U32 R7, R7, 0x10, RZ ;  /* 0x0000001007077819 */ /* 0x000fe200000006ff */
[----:B------:R-:W-:Y:S01]  /*0710*/  FADD R4, R4, R19 ;  /* 0x0000001304047221 */ /* 0x000fe20000000000 */
[----:B------:R-:W-:Y:S01]  /*0720*/  IMAD.U32 R6, R6, 0x10000, RZ ;  /* 0x0001000006067824 */ /* 0x000fe200078e00ff */
[----:B------:R-:W-:Y:S01]  /*0730*/  FADD R8, R8, R17 ;  /* 0x0000001108087221 */ /* 0x000fe20000000000 */
[----:B------:R-:W-:Y:S01]  /*0740*/  FADD R11, R11, R14 ;  /* 0x0000000e0b0b7221 */ /* 0x000fe20000000000 */
[----:B------:R-:W-:Y:S01]  /*0750*/  FADD R16, R5, R16 ;  /* 0x0000001005107221 */ /* 0x000fe20000000000 */
[----:B------:R-:W-:Y:S01]  /*0760*/  PRMT R23, R23, 0x7632, R23 ;  /* 0x0000763217177816 */ /* 0x000fe20000000017 */
[----:B------:R-:W-:Y:S01]  /*0770*/  FADD R15, R15, R22 ;  /* 0x000000160f0f7221 */ /* 0x000fe20000000000 */
[----:B------:R-:W-:Y:S01]  /*0780*/  IMAD.U32 R9, R9, 0x10000, RZ ;  /* 0x0001000009097824 */ /* 0x000fe200078e00ff */
[----:B------:R-:W-:Y:S01]  /*0790*/  FADD R14, R6, R7 ;  /* 0x00000007060e7221 */ /* 0x000fe20000000000 */
[----:B------:R-:W-:Y:S01]  /*07a0*/  FMUL R5, R4, R4 ;  /* 0x0000000404057220 */ /* 0x000fe20000400000 */
[----:B------:R-:W-:Y:S01]  /*07b0*/  FMUL R8, R8, R8 ;  /* 0x0000000808087220 */ /* 0x000fe20000400000 */
[----:B------:R-:W-:Y:S01]  /*07c0*/  SHF.L.U32 R6, R23, 0x10, RZ ;  /* 0x0000001017067819 */ /* 0x000fe200000006ff */
[----:B------:R-:W-:Y:S01]  /*07d0*/  FADD R9, R9, R14 ;  /* 0x0000000e09097221 */ /* 0x000fe20000000000 */
[----:B------:R-:W-:Y:S01]  /*07e0*/  FMUL R16, R16, R16 ;  /* 0x0000001010107220 */ /* 0x000fe20000400000 */
[----:B------:R-:W-:Y:S01]  /*07f0*/  FFMA R5, R12, R12, R5 ;  /* 0x0000000c0c057223 */ /* 0x000fe20000000005 */
[----:B------:R-:W-:Y:S01]  /*0800*/  FFMA R8, R15, R15, R8 ;  /* 0x0000000f0f087223 */ /* 0x000fe20000000008 */
[----:B------:R-:W-:Y:S01]  /*0810*/  FADD R6, R13, R6 ;  /* 0x000000060d067221 */ /* 0x000fe20000000000 */
[----:B------:R-:W-:Y:S01]  /*0820*/  FFMA R16, R11, R11, R16 ;  /* 0x0000000b0b107223 */ /* 0x000fe20000000010 */
[----:B------:R-:W-:Y:S01]  /*0830*/  FMUL R9, R9, R9 ;  /* 0x0000000909097220 */ /* 0x000fe20000400000 */
[----:B------:R-:W-:-:S03]  /*0840*/  FADD R5, R8, R5 ;  /* 0x0000000508057221 */ /* 0x000fc60000000000 */
[----:B------:R-:W-:Y:S01]  /*0850*/  FFMA R9, R6, R6, R9 ;  /* 0x0000000606097223 */ /* 0x000fe20000000009 */
[----:B------:R-:W-:-:S04]  /*0860*/  FADD R16, R16, R5 ;  /* 0x0000000510107221 */ /* 0x000fc80000000000 */
[----:B------:R-:W-:-:S05]  /*0870*/  FADD R9, R9, R16 ;  /* 0x0000001009097221 */ /* 0x000fca0000000000 */
[----:B------:R-:W-:-:S05]  /*0880*/  FSEL R9, R9, RZ, !P1 ;  /* 0x000000ff09097208 */ /* 0x000fca0004800000 */
[----:B------:R-:W0:Y:S02]  /*0890*/  SHFL.BFLY PT, R4, R9, 0x10, 0x1f ;  /* 0x0e001f0009047f89 */ /* 0x000e2400000e0000 */
[----:B0-----:R-:W-:-:S05]  /*08a0*/  FADD R4, R9, R4 ;  /* 0x0000000409047221 */ /* 0x001fca0000000000 */
[----:B------:R-:W0:Y:S02]  /*08b0*/  SHFL.BFLY PT, R5, R4, 0x8, 0x1f ;  /* 0x0d001f0004057f89 */ /* 0x000e2400000e0000 */
[----:B0-----:R-:W-:-:S05]  /*08c0*/  FADD R5, R4, R5 ;  /* 0x0000000504057221 */ /* 0x001fca0000000000 */
[----:B------:R-:W0:Y:S02]  /*08d0*/  SHFL.BFLY PT, R6, R5, 0x4, 0x1f ;  /* 0x0c801f0005067f89 */ /* 0x000e2400000e0000 */
[----:B0-----:R-:W-:-:S05]  /*08e0*/  FADD R6, R5, R6 ;  /* 0x0000000605067221 */ /* 0x001fca0000000000 */
[----:B------:R-:W0:Y:S02]  /*08f0*/  SHFL.BFLY PT, R7, R6, 0x2, 0x1f ;  /* 0x0c401f0006077f89 */ /* 0x000e2400000e0000 */
[----:B0-----:R-:W-:-:S05]  /*0900*/  FADD R7, R6, R7 ;  /* 0x0000000706077221 */ /* 0x001fca0000000000 */
[----:B------:R-:W0:Y:S01]  /*0910*/  SHFL.BFLY PT, R8, R7, 0x1, 0x1f ;  /* 0x0c201f0007087f89 */ /* 0x000e2200000e0000 */
[----:B------:R-:W-:-:S04]  /*0920*/  SHF.R.U32.HI R9, RZ, 0x3, R29 ;  /* 0x00000003ff097819 */ /* 0x000fc8000001161d */
[----:B------:R-:W-:Y:S01]  /*0930*/  LOP3.LUT R9, R9, 0x3c, RZ, 0xc0, !PT ;  /* 0x0000003c09097812 */ /* 0x000fe200078ec0ff */
[----:B0-----:R-:W-:-:S05]  /*0940*/  FADD R8, R7, R8 ;  /* 0x0000000807087221 */ /* 0x001fca0000000000 */
[----:B------:R-:W-:Y:S04]  /*0950*/  @!P0 STS [R9], R8 ;  /* 0x0000000809008388 */ /* 0x000fe80000000800 */
[----:B------:R-:W-:Y:S06]  /*0960*/  BAR.SYNC.DEFER_BLOCKING 0x0 ;  /* 0x0000000000007b1d */ /* 0x000fec0000010000 */
[----:B------:R-:W0:Y:S04]  /*0970*/  @!P2 LDS R10, [R29.X4] ;  /* 0x000000001d0aa984 */ /* 0x000e280000004800 */
[----:B0-----:R-:W0:Y:S02]  /*0980*/  SHFL.BFLY PT, R5, R10, 0x8, 0x1f ;  /* 0x0d001f000a057f89 */ /* 0x001e2400000e0000 */
[----:B0-----:R-:W-:-:S05]  /*0990*/  FADD R6, R10, R5 ;  /* 0x000000050a067221 */ /* 0x001fca0000000000 */
[----:B------:R-:W0:Y:S02]  /*09a0*/  SHFL.BFLY PT, R5, R6, 0x4, 0x1f ;  /* 0x0c801f0006057f89 */ /* 0x000e2400000e0000 */
[----:B0-----:R-:W-:-:S05]  /*09b0*/  FADD R7, R6, R5 ;  /* 0x0000000506077221 */ /* 0x001fca0000000000 */
[----:B------:R-:W0:Y:S01]  /*09c0*/  SHFL.BFLY PT, R4, R7, 0x2, 0x1f ;  /* 0x0c401f0007047f89 */ /* 0x000e2200000e0000 */
[----:B------:R-:W-:Y:S01]  /*09d0*/  LOP3.LUT P0, RZ, R29, 0xf, RZ, 0xc0, !PT ;  /* 0x0000000f1dff7812 */ /* 0x000fe2000780c0ff */
[----:B0-----:R-:W-:-:S05]  /*09e0*/  FADD R11, R7, R4 ;  /* 0x00000004070b7221 */ /* 0x001fca0000000000 */
[----:B------:R-:W0:Y:S01]  /*09f0*/  SHFL.BFLY PT, R4, R11, 0x1, 0x1f ;  /* 0x0c201f000b047f89 */ /* 0x000e2200000e0000 */
[----:B------:R-:W-:Y:S01]  /*0a00*/  ISETP.LT.AND P0, PT, R29, 0x10, !P0 ;  /* 0x000000101d00780c */ /* 0x000fe20004701270 */
[----:B0-----:R-:W-:-:S12]  /*0a10*/  FADD R14, R11, R4 ;  /* 0x000000040b0e7221 */ /* 0x001fd80000000000 */
[----:B------:R-:W-:Y:S04]  /*0a20*/  @P0 STS [R29.X4], R14 ;  /* 0x0000000e1d000388 */ /* 0x000fe80000004800 */
[----:B------:R-:W-:Y:S01]  /*0a30*/  BAR.SYNC.DEFER_BLOCKING 0x0 ;  /* 0x0000000000007b1d */ /* 0x000fe20000010000 */
[----:B------:R-:W-:Y:S01]  /*0a40*/  IADD3 R4, P2, R0, c[0x0][0x180], RZ ;  /* 0x0000600000047a10 */ /* 0x000fe20007f5e0ff */
[----:B------:R-:W-:Y:S01]  /*0a50*/  CS2R R12, SRZ ;  /* 0x00000000000c7805 */ /* 0x000fe2000001ff00 */
[----:B------:R-:W-:-:S03]  /*0a60*/  CS2R R8, SRZ ;  /* 0x0000000000087805 */ /* 0x000fc6000001ff00 */
[----:B------:R-:W-:Y:S01]  /*0a70*/  IMAD.X R5, RZ, RZ, c[0x0][0x184], P2 ;  /* 0x00006100ff057624 */ /* 0x000fe200010e06ff */
[----:B------:R-:W0:Y:S04]  /*0a80*/  LDS R0, [RZ] ;  /* 0x00000000ff007984 */ /* 0x000e280000000800 */
[----:B------:R-:W2:Y:S04]  /*0a90*/  @!P1 LDG.E.EF.64 R12, [R24.64] ;  /* 0x00000004180c9981 */ /* 0x000ea8000c0e1b00 */
[----:B------:R-:W3:Y:S04]  /*0aa0*/  @!P1 LDG.E.EF.64 R8, [R26.64] ;  /* 0x000000041a089981 */ /* 0x000ee8000c0e1b00 */
[----:B------:R-:W4:Y:S01]  /*0ab0*/  LDG.E.EL.64 R6, [R4.64] ;  /* 0x0000000404067981 */ /* 0x000f22000c2e1b00 */
[----:B------:R-:W-:-:S03]  /*0ac0*/  CS2R R10, SRZ ;  /* 0x00000000000a7805 */ /* 0x000fc6000001ff00 */
[----:B------:R-:W-:Y:S06]  /*0ad0*/  BAR.SYNC.DEFER_BLOCKING 0x0 ;  /* 0x0000000000007b1d */ /* 0x000fec0000010000 */
[----:B------:R-:W3:Y:S01]  /*0ae0*/  @!P1 LDG.E.EF.64 R10, [R2.64] ;  /* 0x00000004020a9981 */ /* 0x000ee2000c0e1b00 */
[----:B------:R-:W-:-:S05]  /*0af0*/  MOV R17, 0x39800000 ;  /* 0x3980000000117802 */ /* 0x000fca0000000f00 */
[----:B0-----:R-:W-:-:S06]  /*0b00*/  FFMA R0, R0, R17, 9.9999999747524270788e-07 ;  /* 0x358637bd00007423 */ /* 0x001fcc0000000011 */
[----:B------:R-:W0:Y:S01]  /*0b10*/  MUFU.RSQ R0, R0 ;  /* 0x0000000000007308 */ /* 0x000e220000001400 */
[C---:B--2---:R-:W-:Y:S01]  /*0b20*/  IMAD.U32 R14, R12.reuse, 0x10000, RZ ;  /* 0x000100000c0e7824 */ /* 0x044fe200078e00ff */
[----:B------:R-:W-:-:S05]  /*0b30*/  PRMT R12, R12, 0x7632, R12 ;  /* 0x000076320c0c7816 */ /* 0x000fca000000000c */
[----:B------:R-:W-:Y:S01]  /*0b40*/  IMAD.U32 R12, R12, 0x10000, RZ ;  /* 0x000100000c0c7824 */ /* 0x000fe200078e00ff */
[C---:B---3--:R-:W-:Y:S02]  /*0b50*/  SHF.L.U32 R15, R10.reuse, 0x10, RZ ;  /* 0x000000100a0f7819 */ /* 0x048fe400000006ff */
[----:B------:R-:W-:Y:S02]  /*0b60*/  PRMT R10, R10, 0x7632, R10 ;  /* 0x000076320a0a7816 */ /* 0x000fe4000000000a */
[----:B------:R-:W-:Y:S01]  /*0b70*/  SHF.L.U32 R18, R11, 0x10, RZ ;  /* 0x000000100b127819 */ /* 0x000fe200000006ff */
[----:B------:R-:W-:Y:S01]  /*0b80*/  FADD R15, R14, R15 ;  /* 0x0000000f0e0f7221 */ /* 0x000fe20000000000 */
[C---:B------:R-:W-:Y:S01]  /*0b90*/  PRMT R14, R13.reuse, 0x7632, R14 ;  /* 0x000076320d0e7816 */ /* 0x040fe2000000000e */
[----:B------:R-:W-:Y:S01]  /*0ba0*/  IMAD.U32 R13, R13, 0x10000, RZ ;  /* 0x000100000d0d7824 */ /* 0x000fe200078e00ff */
[----:B------:R-:W-:Y:S02]  /*0bb0*/  PRMT R16, R11, 0x7632, R16 ;  /* 0x000076320b107816 */ /* 0x000fe40000000010 */
[----:B------:R-:W-:Y:S01]  /*0bc0*/  SHF.L.U32 R11, R10, 0x10, RZ ;  /* 0x000000100a0b7819 */ /* 0x000fe200000006ff */
[----:B------:R-:W-:Y:S01]  /*0bd0*/  IMAD.U32 R10, R8, 0x10000, RZ ;  /* 0x00010000080a7824 */ /* 0x000fe200078e00ff */
[----:B------:R-:W-:Y:S01]  /*0be0*/  FADD R18, R13, R18 ;  /* 0x000000120d127221 */ /* 0x000fe20000000000 */
[----:B------:R-:W-:Y:S01]  /*0bf0*/  SHF.L.U32 R14, R14, 0x10, RZ ;  /* 0x000000100e0e7819 */ /* 0x000fe200000006ff */
[----:B------:R-:W-:Y:S01]  /*0c00*/  IMAD.U32 R13, R16, 0x10000, RZ ;  /* 0x00010000100d7824 */ /* 0x000fe200078e00ff */
[----:B------:R-:W-:Y:S01]  /*0c10*/  PRMT R8, R8, 0x7632, R8 ;  /* 0x0000763208087816 */ /* 0x000fe20000000008 */
[----:B------:R-:W-:Y:S01]  /*0c20*/  FADD R15, R10, R15 ;  /* 0x0000000f0a0f7221 */ /* 0x000fe20000000000 */
[C---:B------:R-:W-:Y:S01]  /*0c30*/  PRMT R10, R9.reuse, 0x7632, R10 ;  /* 0x00007632090a7816 */ /* 0x040fe2000000000a */
[----:B------:R-:W-:Y:S01]  /*0c40*/  FADD R11, R12, R11 ;  /* 0x0000000b0c0b7221 */ /* 0x000fe20000000000 */
[----:B------:R-:W-:Y:S01]  /*0c50*/  FADD R17, R14, R13 ;  /* 0x0000000d0e117221 */ /* 0x000fe20000000000 */
[----:B------:R-:W-:Y:S01]  /*0c60*/  IMAD.U32 R8, R8, 0x10000, RZ ;  /* 0x0001000008087824 */ /* 0x000fe200078e00ff */
[----:B------:R-:W-:-:S02]  /*0c70*/  SHF.L.U32 R13, R9, 0x10, RZ ;  /* 0x00000010090d7819 */ /* 0x000fc400000006ff */
[----:B------:R-:W-:Y:S01]  /*0c80*/  SHF.L.U32 R12, R10, 0x10, RZ ;  /* 0x000000100a0c7819 */ /* 0x000fe200000006ff */
[----:B------:R-:W-:Y:S01]  /*0c90*/  FADD R11, R8, R11 ;  /* 0x0000000b080b7221 */ /* 0x000fe20000000000 */
[----:B----4-:R-:W-:Y:S01]  /*0ca0*/  IMAD.U32 R9, R6, 0x10000, RZ ;  /* 0x0001000006097824 */ /* 0x010fe200078e00ff */
[----:B------:R-:W-:Y:S01]  /*0cb0*/  SHF.L.U32 R8, R7, 0x10, RZ ;  /* 0x0000001007087819 */ /* 0x000fe200000006ff */
[----:B0-----:R-:W-:Y:S01]  /*0cc0*/  FMUL R10, R0, R15 ;  /* 0x0000000f000a7220 */ /* 0x001fe20000400000 */
[----:B------:R-:W-:Y:S01]  /*0cd0*/  FADD R13, R13, R18 ;  /* 0x000000120d0d7221 */ /* 0x000fe20000000000 */
[----:B------:R-:W-:Y:S01]  /*0ce0*/  PRMT R6, R6, 0x7632, R6 ;  /* 0x0000763206067816 */ /* 0x000fe20000000006 */
[----:B------:R-:W-:Y:S01]  /*0cf0*/  FADD R17, R12, R17 ;  /* 0x000000110c117221 */ /* 0x000fe20000000000 */
[----:B------:R-:W-:Y:S01]  /*0d00*/  PRMT R7, R7, 0x7632, R7 ;  /* 0x0000763207077816 */ /* 0x000fe20000000007 */
[----:B------:R-:W-:Y:S01]  /*0d10*/  FMUL R9, R9, R10 ;  /* 0x0000000a09097220 */ /* 0x000fe20000400000 */
[----:B------:R-:W-:Y:S01]  /*0d20*/  FMUL R13, R0, R13 ;  /* 0x0000000d000d7220 */ /* 0x000fe20000400000 */
[----:B------:R-:W-:Y:S01]  /*0d30*/  IMAD.U32 R6, R6, 0x10000, RZ ;  /* 0x0001000006067824 */ /* 0x000fe200078e00ff */
[----:B------:R-:W-:Y:S01]  /*0d40*/  SHF.L.U32 R7, R7, 0x10, RZ ;  /* 0x0000001007077819 */ /* 0x000fe200000006ff */
[C---:B------:R-:W-:Y:S01]  /*0d50*/  FMUL R11, R0.reuse, R11 ;  /* 0x0000000b000b7220 */ /* 0x040fe20000400000 */
[----:B------:R-:W-:Y:S01]  /*0d60*/  FMUL R10, R0, R17 ;  /* 0x00000011000a7220 */ /* 0x000fe20000400000 */
[----:B------:R-:W-:-:S02]  /*0d70*/  FMUL R13, R8, R13 ;  /* 0x0000000d080d7220 */ /* 0x000fc40000400000 */
[----:B------:R-:W-:Y:S01]  /*0d80*/  FMUL R8, R6, R11 ;  /* 0x0000000b06087220 */ /* 0x000fe20000400000 */
[----:B------:R-:W-:Y:S01]  /*0d90*/  FMUL R10, R7, R10 ;  /* 0x0000000a070a7220 */ /* 0x000fe20000400000 */
[----:B------:R-:W-:Y:S02]  /*0da0*/  SHF.R.S32.HI R11, RZ, 0x1f, R28 ;  /* 0x0000001fff0b7819 */ /* 0x000fe4000001141c */
[----:B------:R-:W-:Y:S02]  /*0db0*/  LEA R6, P0, R28, c[0x0][0x188], 0x1 ;  /* 0x000062001c067a11 */ /* 0x000fe400078008ff */
[----:B------:R-:W-:Y:S02]  /*0dc0*/  F2FP.BF16.PACK_AB R18, R8, R9 ;  /* 0x000000090812723e */ /* 0x000fe400000010ff */
[----:B------:R-:W-:Y:S01]  /*0dd0*/  F2FP.BF16.PACK_AB R19, R10, R13 ;  /* 0x0000000d0a13723e */ /* 0x000fe200000010ff */
[----:B------:R-:W-:Y:S01]  /*0de0*/  CS2R R8, SRZ ;  /* 0x0000000000087805 */ /* 0x000fe2000001ff00 */
[----:B------:R-:W-:Y:S01]  /*0df0*/  LEA.HI.X R7, R28, c[0x0][0x18c], R11, 0x1, P0 ;  /* 0x000063001c077a11 */ /* 0x000fe200000f0c0b */
[----:B------:R-:W-:-:S04]  /*0e00*/  CS2R R12, SRZ ;  /* 0x00000000000c7805 */ /* 0x000fc8000001ff00 */
[----:B------:R0:W-:Y:S04]  /*0e10*/  @!P1 STG.E.64 [R6.64], R18 ;  /* 0x0000001206009986 */ /* 0x0001e8000c101b04 */
[----:B------:R-:W2:Y:S04]  /*0e20*/  @!P1 LDG.E.EF.64 R12, [R24.64+0x1000] ;  /* 0x00100004180c9981 */ /* 0x000ea8000c0e1b00 */
[----:B------:R-:W3:Y:S04]  /*0e30*/  @!P1 LDG.E.EF.64 R8, [R26.64+0x1000] ;  /* 0x001000041a089981 */ /* 0x000ee8000c0e1b00 */
[----:B------:R-:W4:Y:S01]  /*0e40*/  LDG.E.EL.64 R4, [R4.64+0x1000] ;  /* 0x0010000404047981 */ /* 0x000f22000c2e1b00 */
[----:B------:R-:W-:-:S03]  /*0e50*/  CS2R R10, SRZ ;  /* 0x00000000000a7805 */ /* 0x000fc6000001ff00 */
[----:B------:R-:W-:Y:S06]  /*0e60*/  BAR.SYNC.DEFER_BLOCKING 0x0 ;  /* 0x0000000000007b1d */ /* 0x000fec0000010000 */
[----:B------:R3:W4:Y:S01]  /*0e70*/  @!P1 LDG.E.EF.64 R10, [R2.64+0x1000] ;  /* 0x00100004020a9981 */ /* 0x000722000c0e1b00 */
[----:B--2---:R-:W-:Y:S02]  /*0e80*/  SHF.L.U32 R16, R13, 0x10, RZ ;  /* 0x000000100d107819 */ /* 0x004fe400000006ff */
[----:B------:R-:W-:Y:S02]  /*0e90*/  PRMT R14, R12, 0x7632, R14 ;  /* 0x000076320c0e7816 */ /* 0x000fe4000000000e */
[----:B---3--:R-:W-:-:S02]  /*0ea0*/  PRMT R2, R8, 0x7632, R2 ;  /* 0x0000763208027816 */ /* 0x008fc40000000002 */
[----:B------:R-:W-:Y:S01]  /*0eb0*/  PRMT R3, R9, 0x7632, R3 ;  /* 0x0000763209037816 */ /* 0x000fe20000000003 */
[----:B------:R-:W-:Y:S02]  /*0ec0*/  IMAD.U32 R14, R14, 0x10000, RZ ;  /* 0x000100000e0e7824 */ /* 0x000fe400078e00ff */
[----:B------:R-:W-:Y:S01]  /*0ed0*/  IMAD.U32 R12, R12, 0x10000, RZ ;  /* 0x000100000c0c7824 */ /* 0x000fe200078e00ff */
[----:B------:R-:W-:Y:S01]  /*0ee0*/  SHF.L.U32 R3, R3, 0x10, RZ ;  /* 0x0000001003037819 */ /* 0x000fe200000006ff */
[----:B------:R-:W-:Y:S01]  /*0ef0*/  IMAD.U32 R2, R2, 0x10000, RZ ;  /* 0x0001000002027824 */ /* 0x000fe200078e00ff */
[----:B------:R-:W-:Y:S02]  /*0f00*/  SHF.L.U32 R8, R8, 0x10, RZ ;  /* 0x0000001008087819 */ /* 0x000fe400000006ff */
[----:B------:R-:W-:Y:S02]  /*0f10*/  SHF.L.U32 R9, R9, 0x10, RZ ;  /* 0x0000001009097819 */ /* 0x000fe400000006ff */
[----:B----4-:R-:W-:Y:S01]  /*0f20*/  PRMT R13, R10, 0x7632, R13 ;  /* 0x000076320a0d7816 */ /* 0x010fe2000000000d */
[C---:B0-----:R-:W-:Y:S01]  /*0f30*/  IMAD.U32 R19, R11.reuse, 0x10000, RZ ;  /* 0x000100000b137824 */ /* 0x041fe200078e00ff */
[----:B------:R-:W-:-:S02]  /*0f40*/  PRMT R11, R11, 0x7632, R11 ;  /* 0x000076320b0b7816 */ /* 0x000fc4000000000b */
[C---:B------:R-:W-:Y:S02]  /*0f50*/  SHF.L.U32 R17, R13.reuse, 0x10, RZ ;  /* 0x000000100d117819 */ /* 0x040fe400000006ff */
[----:B------:R-:W-:Y:S02]  /*0f60*/  PRMT R13, R13, 0x7632, R13 ;  /* 0x000076320d0d7816 */ /* 0x000fe4000000000d */
[----:B------:R-:W-:Y:S01]  /*0f70*/  SHF.L.U32 R15, R10, 0x10, RZ ;  /* 0x000000100a0f7819 */ /* 0x000fe200000006ff */
[----:B------:R-:W-:Y:S01]  /*0f80*/  IMAD.U32 R10, R11, 0x10000, RZ ;  /* 0x000100000b0a7824 */ /* 0x000fe200078e00ff */
[----:B------:R-:W-:Y:S01]  /*0f90*/  SHF.L.U32 R13, R13, 0x10, RZ ;  /* 0x000000100d0d7819 */ /* 0x000fe200000006ff */
[----:B------:R-:W-:Y:S01]  /*0fa0*/  FADD R17, R14, R17 ;  /* 0x000000110e117221 */ /* 0x000fe20000000000 */
[----:B------:R-:W-:Y:S01]  /*0fb0*/  FADD R16, R16, R19 ;  /* 0x0000001310107221 */ /* 0x000fe20000000000 */
[----:B------:R-:W-:Y:S02]  /*0fc0*/  FADD R15, R12, R15 ;  /* 0x0000000f0c0f7221 */ /* 0x000fe40000000000 */
[----:B------:R-:W-:Y:S01]  /*0fd0*/  FADD R10, R13, R10 ;  /* 0x0000000a0d0a7221 */ /* 0x000fe20000000000 */
[----:B------:R-:W-:Y:S01]  /*0fe0*/  FADD R17, R2, R17 ;  /* 0x0000001102117221 */ /* 0x000fe20000000000 */
[----:B------:R-:W-:Y:S01]  /*0ff0*/  FADD R15, R8, R15 ;  /* 0x0000000f080f7221 */ /* 0x000fe20000000000 */
[----:B------:R-:W-:Y:S01]  /*1000*/  FADD R9, R9, R16 ;  /* 0x0000001009097221 */ /* 0x000fe20000000000 */
[----:B------:R-:W-:Y:S01]  /*1010*/  FADD R11, R3, R10 ;  /* 0x0000000a030b7221 */ /* 0x000fe20000000000 */
[----:B------:R-:W-:-:S02]  /*1020*/  PRMT R2, R4, 0x7632, R2 ;  /* 0x0000763204027816 */ /* 0x000fc40000000002 */
[----:B------:R-:W-:Y:S01]  /*1030*/  PRMT R3, R5, 0x7632, R3 ;  /* 0x0000763205037816 */ /* 0x000fe20000000003 */
[----:B------:R-:W-:Y:S01]  /*1040*/  FMUL R15, R0, R15 ;  /* 0x0000000f000f7220 */ /* 0x000fe20000400000 */
[----:B------:R-:W-:Y:S01]  /*1050*/  SHF.L.U32 R4, R4, 0x10, RZ ;  /* 0x0000001004047819 */ /* 0x000fe200000006ff */
[----:B------:R-:W-:Y:S01]  /*1060*/  FMUL R8, R0, R9 ;  /* 0x0000000900087220 */ /* 0x000fe20000400000 */
[----:B------:R-:W-:Y:S01]  /*1070*/  SHF.L.U32 R2, R2, 0x10, RZ ;  /* 0x0000001002027819 */ /* 0x000fe200000006ff */
[C---:B------:R-:W-:Y:S01]  /*1080*/  FMUL R17, R0.reuse, R17 ;  /* 0x0000001100117220 */ /* 0x040fe20000400000 */
[----:B------:R-:W-:Y:S01]  /*1090*/  SHF.L.U32 R3, R3, 0x10, RZ ;  /* 0x0000001003037819 */ /* 0x000fe200000006ff */
[----:B------:R-:W-:Y:S01]  /*10a0*/  IMAD.U32 R5, R5, 0x10000, RZ ;  /* 0x0001000005057824 */ /* 0x000fe200078e00ff */
[----:B------:R-:W-:Y:S01]  /*10b0*/  FMUL R0, R0, R11 ;  /* 0x0000000b00007220 */ /* 0x000fe20000400000 */
[----:B------:R-:W-:Y:S01]  /*10c0*/  FMUL R4, R4, R15 ;  /* 0x0000000f04047220 */ /* 0x000fe20000400000 */
[----:B------:R-:W-:Y:S01]  /*10d0*/  FMUL R17, R2, R17 ;  /* 0x0000001102117220 */ /* 0x000fe20000400000 */
[----:B------:R-:W-:Y:S01]  /*10e0*/  FMUL R5, R5, R8 ;  /* 0x0000000805057220 */ /* 0x000fe20000400000 */
[----:B------:R-:W-:-:S03]  /*10f0*/  FMUL R0, R3, R0 ;  /* 0x0000000003007220 */ /* 0x000fc60000400000 */
[----:B------:R-:W-:Y:S02]  /*1100*/  F2FP.BF16.PACK_AB R4, R17, R4 ;  /* 0x000000041104723e */ /* 0x000fe400000010ff */
[----:B------:R-:W-:Y:S01]  /*1110*/  F2FP.BF16.PACK_AB R5, R0, R5 ;  /* 0x000000050005723e */ /* 0x000fe200000010ff */
[----:B------:R-:W-:Y:S06]  /*1120*/  @P1 EXIT ;  /* 0x000000000000194d */ /* 0x000fec0003800000 */
[----:B------:R-:W-:Y:S01]  /*1130*/  STG.E.64 [R6.64+0x1000], R4 ;  /* 0x0010000406007986 */ /* 0x000fe2000c101b04 */
[----:B------:R-:W-:Y:S05]  /*1140*/  EXIT ;  /* 0x000000000000794d */ /* 0x000fea0003800000 */
.L_x_1:
[----:B------:R-:W-:-:S00]  /*1150*/  BRA `(.L_x_1) ;  /* 0xfffffff000007947 */ /* 0x000fc0000383ffff */
[----:B------:R-:W-:-:S00]  /*1160*/  NOP ;  /* 0x0000000000007918 */ /* 0x000fc00000000000 */
        /* <DEDUP_REMOVED lines=9> */
.L_x_2:


//--------------------- .nv.global.init           --------------------------
	.section	.nv.global.init,"aw",@progbits
.nv.global.init:
	.type		assertFunc_0,@object
	.size		assertFunc_0,(_$_str - assertFunc_0)
assertFunc_0:
        /*0000*/ 	.byte	0x75, 0x6e, 0x6b, 0x6e, 0x6f, 0x77, 0x6e, 0x00
	.type		_$_str,@object
	.size		_$_str,(assertMessage_0 - _$_str)
_$_str:
        /*0008*/ 	.byte	0x5f, 0x5f, 0x43, 0x55, 0x44, 0x41, 0x5f, 0x46, 0x54, 0x5a, 0x00
	.type		assertMessage_0,@object
	.size		assertMessage_0,(assertFile_0 - assertMessage_0)
assertMessage_0:
        /*0013*/ 	.byte	0x69, 0x6e, 0x64, 0x65, 0x78, 0x20, 0x6f, 0x75, 0x74, 0x20, 0x6f, 0x66, 0x20, 0x62, 0x6f, 0x75
        /*0023*/ 	.byte	0x6e, 0x64, 0x73, 0x3a, 0x20, 0x30, 0x20, 0x3c, 0x3d, 0x20, 0x74, 0x6d, 0x70, 0x34, 0x20, 0x3c
        /*0033*/ 	.byte	0x20, 0x33, 0x32, 0x31, 0x32, 0x38, 0x00
	.type		assertFile_0,@object
	.size		assertFile_0,(.L_1 - assertFile_0)
assertFile_0:
        /*003a*/ 	.byte	0x2f, 0x74, 0x6d, 0x70, 0x2f, 0x74, 0x6f, 0x72, 0x63, 0x68, 0x69, 0x6e, 0x64, 0x75, 0x63, 0x74
        /*004a*/ 	.byte	0x6f, 0x72, 0x5f, 0x72, 0x6f, 0x6f, 0x74, 0x2f, 0x76, 0x6b, 0x2f, 0x63, 0x76, 0x6b, 0x61, 0x65
        /*005a*/ 	.byte	0x62, 0x78, 0x79, 0x6f, 0x6d, 0x6f, 0x78, 0x73, 0x71, 0x61, 0x78, 0x61, 0x76, 0x6c, 0x6c, 0x72
        /*006a*/ 	.byte	0x66, 0x69, 0x62, 0x7a, 0x63, 0x78, 0x6c, 0x76, 0x79, 0x78, 0x64, 0x75, 0x34, 0x6f, 0x6d, 0x77
        /*007a*/ 	.byte	0x61, 0x34, 0x72, 0x79, 0x79, 0x72, 0x7a, 0x6d, 0x6a, 0x63, 0x61, 0x7a, 0x6e, 0x67, 0x6a, 0x2e
        /*008a*/ 	.byte	0x70, 0x79, 0x00
.L_1:


//--------------------- .nv.shared.triton_red_fused__to_copy_add_embedding_mean_mul_pow_rsqrt_7 --------------------------
	.section	.nv.shared.triton_red_fused__to_copy_add_embedding_mean_mul_pow_rsqrt_7,"aw",@nobits
	.sectionflags	@""
	.align	16


//--------------------- SYMBOLS --------------------------

	.type		__assertfail,@function
